//
// Generated by NVIDIA NVVM Compiler
//
// Compiler Build ID: CL-36424714
// Cuda compilation tools, release 13.0, V13.0.88
// Based on NVVM 20.0.0
//

.version 9.0
.target sm_100
.address_size 64

	// .globl	_Z3addPiS_S_

.visible .entry _Z3addPiS_S_(
	.param .u64 .ptr .align 1 _Z3addPiS_S__param_0,
	.param .u64 .ptr .align 1 _Z3addPiS_S__param_1,
	.param .u64 .ptr .align 1 _Z3addPiS_S__param_2
)
{
	.reg .b32 	%r<14>;
	.reg .b64 	%rd<11>;

	ld.param.u64 	%rd1, [_Z3addPiS_S__param_0];
	ld.param.u64 	%rd2, [_Z3addPiS_S__param_1];
	ld.param.u64 	%rd3, [_Z3addPiS_S__param_2];
	cvta.to.global.u64 	%rd4, %rd3;
	cvta.to.global.u64 	%rd5, %rd2;
	cvta.to.global.u64 	%rd6, %rd1;
	mov.u32 	%r1, %tid.x;
	mov.u32 	%r2, %ctaid.x;
	mov.u32 	%r3, %ntid.x;
	mad.lo.s32 	%r4, %r2, %r3, %r1;
	mov.u32 	%r5, %tid.y;
	mov.u32 	%r6, %ctaid.y;
	mov.u32 	%r7, %ntid.y;
	mad.lo.s32 	%r8, %r6, %r7, %r5;
	shl.b32 	%r9, %r4, 2;
	add.s32 	%r10, %r9, %r8;
	mul.wide.s32 	%rd7, %r10, 4;
	add.s64 	%rd8, %rd6, %rd7;
	ld.global.u32 	%r11, [%rd8];
	add.s64 	%rd9, %rd5, %rd7;
	ld.global.u32 	%r12, [%rd9];
	add.s32 	%r13, %r12, %r11;
	add.s64 	%rd10, %rd4, %rd7;
	st.global.u32 	[%rd10], %r13;
	ret;

}


// ===== COMPILED SASS (sm_100) =====

	.target	sm_100

	.elftype	@"ET_EXEC"


//--------------------- .note.nv.tkinfo           --------------------------
	.section	.note.nv.tkinfo,"",@"SHT_NOTE"
	.sectionflags	@"SHF_NOTE_NV_TKINFO"
	.tkinfo
        /*0018*/ 	.word	0x00000002
        /*0030*/ 	.string	""
        /*0030*/ 	.string	"ptxas"
        /*0030*/ 	.string	"Cuda compilation tools, release 13.0, V13.0.88"
        /*0030*/ 	.string	"Build cuda_13.0.r13.0/compiler.36424714_0"
        /*0030*/ 	.string	"-arch sm_100 -m 64 "



//--------------------- .note.nv.cuinfo           --------------------------
	.section	.note.nv.cuinfo,"",@"SHT_NOTE"
	.sectionflags	@"SHF_NOTE_NV_CUINFO"
        /*0018*/ 	.short	0x0002
        /*001a*/ 	.short	0x0064
        /*001c*/ 	.short	0x0082
	.zero		2


//--------------------- .nv.info                  --------------------------
	.section	.nv.info,"",@"SHT_CUDA_INFO"
	.align	4


	//----- nvinfo : EIATTR_REGCOUNT
	.align		4
        /*0000*/ 	.byte	0x04, 0x2f
        /*0002*/ 	.short	(.L_1 - .L_0)
	.align		4
.L_0:
        /*0004*/ 	.word	index@(_Z3addPiS_S_)
        /*0008*/ 	.word	0x0000000c


	//----- nvinfo : EIATTR_FRAME_SIZE
	.align		4
.L_1:
        /*000c*/ 	.byte	0x04, 0x11
        /*000e*/ 	.short	(.L_3 - .L_2)
	.align		4
.L_2:
        /*0010*/ 	.word	index@(_Z3addPiS_S_)
        /*0014*/ 	.word	0x00000000


	//----- nvinfo : EIATTR_MIN_STACK_SIZE
	.align		4
.L_3:
        /*0018*/ 	.byte	0x04, 0x12
        /*001a*/ 	.short	(.L_5 - .L_4)
	.align		4
.L_4:
        /*001c*/ 	.word	index@(_Z3addPiS_S_)
        /*0020*/ 	.word	0x00000000
.L_5:


//--------------------- .nv.compat                --------------------------
	.section	.nv.compat,"",@"SHT_CUDA_COMPAT_INFO"
	.align	4
        /*0000*/ 	.byte	0x02, 0x09, 0x00, 0x00, 0x02, 0x02, 0x01, 0x00, 0x02, 0x05, 0x05, 0x00, 0x03, 0x07, 0x01, 0x01
        /*0010*/ 	.byte	0x02, 0x03, 0x00, 0x00, 0x02, 0x06, 0x01, 0x00, 0x04, 0x0b, 0x08, 0x00, 0x09, 0x00, 0x00, 0x00
        /*0020*/ 	.byte	0x00, 0x00, 0x00, 0x00


//--------------------- .nv.info._Z3addPiS_S_     --------------------------
	.section	.nv.info._Z3addPiS_S_,"",@"SHT_CUDA_INFO"
	.sectionflags	@""
	.align	4


	//----- nvinfo : EIATTR_CUDA_API_VERSION
	.align		4
        /*0000*/ 	.byte	0x04, 0x37
        /*0002*/ 	.short	(.L_7 - .L_6)
.L_6:
        /*0004*/ 	.word	0x00000082


	//----- nvinfo : EIATTR_KPARAM_INFO
	.align		4
.L_7:
        /*0008*/ 	.byte	0x04, 0x17
        /*000a*/ 	.short	(.L_9 - .L_8)
.L_8:
        /*000c*/ 	.word	0x00000000
        /*0010*/ 	.short	0x0002
        /*0012*/ 	.short	0x0010
        /*0014*/ 	.byte	0x00, 0xf5, 0x21, 0x00


	//----- nvinfo : EIATTR_KPARAM_INFO
	.align		4
.L_9:
        /*0018*/ 	.byte	0x04, 0x17
        /*001a*/ 	.short	(.L_11 - .L_10)
.L_10:
        /*001c*/ 	.word	0x00000000
        /*0020*/ 	.short	0x0001
        /*0022*/ 	.short	0x0008
        /*0024*/ 	.byte	0x00, 0xf5, 0x21, 0x00


	//----- nvinfo : EIATTR_KPARAM_INFO
	.align		4
.L_11:
        /*0028*/ 	.byte	0x04, 0x17
        /*002a*/ 	.short	(.L_13 - .L_12)
.L_12:
        /*002c*/ 	.word	0x00000000
        /*0030*/ 	.short	0x0000
        /*0032*/ 	.short	0x0000
        /*0034*/ 	.byte	0x00, 0xf5, 0x21, 0x00


	//----- nvinfo : EIATTR_SPARSE_MMA_MASK
	.align		4
.L_13:
        /*0038*/ 	.byte	0x03, 0x50
        /*003a*/ 	.short	0x0000


	//----- nvinfo : EIATTR_MAXREG_COUNT
	.align		4
        /*003c*/ 	.byte	0x03, 0x1b
        /*003e*/ 	.short	0x00ff


	//----- nvinfo : EIATTR_MERCURY_ISA_VERSION
	.align		4
        /*0040*/ 	.byte	0x03, 0x5f
        /*0042*/ 	.short	0x0101


	//----- nvinfo : EIATTR_VRC_CTA_INIT_COUNT
	.align		4
        /*0044*/ 	.byte	0x02, 0x4a
	.zero		1
	.zero		1


	//----- nvinfo : EIATTR_EXIT_INSTR_OFFSETS
	.align		4
        /*0048*/ 	.byte	0x04, 0x1c
        /*004a*/ 	.short	(.L_15 - .L_14)


	//   ....[0]....
.L_14:
        /*004c*/ 	.word	0x00000150


	//----- nvinfo : EIATTR_CBANK_PARAM_SIZE
	.align		4
.L_15:
        /*0050*/ 	.byte	0x03, 0x19
        /*0052*/ 	.short	0x0018


	//----- nvinfo : EIATTR_PARAM_CBANK
	.align		4
        /*0054*/ 	.byte	0x04, 0x0a
        /*0056*/ 	.short	(.L_17 - .L_16)
	.align		4
.L_16:
        /*0058*/ 	.word	index@(.nv.constant0._Z3addPiS_S_)
        /*005c*/ 	.short	0x0380
        /*005e*/ 	.short	0x0018


	//----- nvinfo : EIATTR_SW_WAR
	.align		4
.L_17:
        /*0060*/ 	.byte	0x04, 0x36
        /*0062*/ 	.short	(.L_19 - .L_18)
.L_18:
        /*0064*/ 	.word	0x00000008
.L_19:


//--------------------- .nv.callgraph             --------------------------
	.section	.nv.callgraph,"",@"SHT_CUDA_CALLGRAPH"
	.align	4
	.sectionentsize	8
	.align		4
        /*0000*/ 	.word	0x00000000
	.align		4
        /*0004*/ 	.word	0xffffffff
	.align		4
        /*0008*/ 	.word	0x00000000
	.align		4
        /*000c*/ 	.word	0xfffffffe
	.align		4
        /*0010*/ 	.word	0x00000000
	.align		4
        /*0014*/ 	.word	0xfffffffd
	.align		4
        /*0018*/ 	.word	0x00000000
	.align		4
        /*001c*/ 	.word	0xfffffffc


//--------------------- .text._Z3addPiS_S_        --------------------------
	.section	.text._Z3addPiS_S_,"ax",@progbits
	.align	128
        .global         _Z3addPiS_S_
        .type           _Z3addPiS_S_,@function
        .size           _Z3addPiS_S_,(.L_x_1 - _Z3addPiS_S_)
        .other          _Z3addPiS_S_,@"STO_CUDA_ENTRY STV_DEFAULT"
_Z3addPiS_S_:
.text._Z3addPiS_S_:
[----:B------:R-:W-:Y:S01]  /*0000*/  LDC R1, c[0x0][0x37c] ;  /* 0x0000df00ff017b82 */ /* 0x000fe20000000800 */
[----:B------:R-:W0:Y:S07]  /*0010*/  S2R R0, SR_TID.X ;  /* 0x0000000000007919 */ /* 0x000e2e0000002100 */
[----:B------:R-:W0:Y:S01]  /*0020*/  S2UR UR6, SR_CTAID.X ;  /* 0x00000000000679c3 */ /* 0x000e220000002500 */
[----:B------:R-:W1:Y:S01]  /*0030*/  LDCU.64 UR4, c[0x0][0x358] ;  /* 0x00006b00ff0477ac */ /* 0x000e620008000a00 */
[----:B------:R-:W2:Y:S06]  /*0040*/  S2R R6, SR_TID.Y ;  /* 0x0000000000067919 */ /* 0x000eac0000002200 */
[----:B------:R-:W0:Y:S08]  /*0050*/  LDC R7, c[0x0][0x360] ;  /* 0x0000d800ff077b82 */ /* 0x000e300000000800 */
[----:B------:R-:W2:Y:S08]  /*0060*/  S2UR UR7, SR_CTAID.Y ;  /* 0x00000000000779c3 */ /* 0x000eb00000002600 */
[----:B------:R-:W2:Y:S08]  /*0070*/  LDC R9, c[0x0][0x364] ;  /* 0x0000d900ff097b82 */ /* 0x000eb00000000800 */
[----:B------:R-:W3:Y:S01]  /*0080*/  LDC.64 R2, c[0x0][0x380] ;  /* 0x0000e000ff027b82 */ /* 0x000ee20000000a00 */
[----:B0-----:R-:W-:-:S07]  /*0090*/  IMAD R0, R7, UR6, R0 ;  /* 0x0000000607007c24 */ /* 0x001fce000f8e0200 */
[----:B------:R-:W0:Y:S01]  /*00a0*/  LDC.64 R4, c[0x0][0x388] ;  /* 0x0000e200ff047b82 */ /* 0x000e220000000a00 */
[----:B--2---:R-:W-:-:S05]  /*00b0*/  IMAD R7, R9, UR7, R6 ;  /* 0x0000000709077c24 */ /* 0x004fca000f8e0206 */
[----:B------:R-:W-:Y:S02]  /*00c0*/  LEA R9, R0, R7, 0x2 ;  /* 0x0000000700097211 */ /* 0x000fe400078e10ff */
[----:B------:R-:W2:Y:S03]  /*00d0*/  LDC.64 R6, c[0x0][0x390] ;  /* 0x0000e400ff067b82 */ /* 0x000ea60000000a00 */
[----:B---3--:R-:W-:-:S04]  /*00e0*/  IMAD.WIDE R2, R9, 0x4, R2 ;  /* 0x0000000409027825 */ /* 0x008fc800078e0202 */
[C---:B0-----:R-:W-:Y:S02]  /*00f0*/  IMAD.WIDE R4, R9.reuse, 0x4, R4 ;  /* 0x0000000409047825 */ /* 0x041fe400078e0204 */
[----:B-1----:R-:W3:Y:S04]  /*0100*/  LDG.E R2, desc[UR4][R2.64] ;  /* 0x0000000402027981 */ /* 0x002ee8000c1e1900 */
[----:B------:R-:W3:Y:S01]  /*0110*/  LDG.E R5, desc[UR4][R4.64] ;  /* 0x0000000404057981 */ /* 0x000ee2000c1e1900 */
[----:B--2---:R-:W-:Y:S01]  /*0120*/  IMAD.WIDE R6, R9, 0x4, R6 ;  /* 0x0000000409067825 */ /* 0x004fe200078e0206 */
[----:B---3--:R-:W-:-:S05]  /*0130*/  IADD3 R9, PT, PT, R2, R5, RZ ;  /* 0x0000000502097210 */ /* 0x008fca0007ffe0ff */
[----:B------:R-:W-:Y:S01]  /*0140*/  STG.E desc[UR4][R6.64], R9 ;  /* 0x0000000906007986 */ /* 0x000fe2000c101904 */
[----:B------:R-:W-:Y:S05]  /*0150*/  EXIT ;  /* 0x000000000000794d */ /* 0x000fea0003800000 */
.L_x_0:
[----:B------:R-:W-:-:S00]  /*0160*/  BRA `(.L_x_0) ;  /* 0xfffffffc00fc7947 */ /* 0x000fc0000383ffff */
[----:B------:R-:W-:-:S00]  /*0170*/  NOP ;  /* 0x0000000000007918 */ /* 0x000fc00000000000 */
        /* <DEDUP_REMOVED lines=8> */
.L_x_1:


//--------------------- .nv.shared.reserved.0     --------------------------
	.section	.nv.shared.reserved.0,"aw",@nobits
	.weak		__nv_reservedSMEM_offset_0_alias
	.size		__nv_reservedSMEM_offset_0_alias, 0, 64
	.other		__nv_reservedSMEM_offset_0_alias,@"STO_CUDA_RESERVED_SHARED STV_DEFAULT"
__nv_reservedSMEM_offset_0_alias:
	.zero		0
	.zero		64


//--------------------- .nv.constant0._Z3addPiS_S_ --------------------------
	.section	.nv.constant0._Z3addPiS_S_,"a",@progbits
	.sectionflags	@""
	.align	4
.nv.constant0._Z3addPiS_S_:
	.zero		920


//--------------------- SYMBOLS --------------------------

	.type		.nv.reservedSmem.offset0,@object
	.size		.nv.reservedSmem.offset0,0x4
